	.target	sm_90

	.elftype	@"ET_EXEC"


//--------------------- .note.nv.tkinfo           --------------------------
	.section	.note.nv.tkinfo,"",@"SHT_NOTE"
	.sectionflags	@"SHF_NOTE_NV_TKINFO"
	.tkinfo
        /*0018*/ 	.word	0x00000002
        /*0030*/ 	.string	""
        /*0030*/ 	.string	"ptxas"
        /*0030*/ 	.string	"Cuda compilation tools, release 13.0, V13.0.88"
        /*0030*/ 	.string	"Build cuda_13.0.r13.0/compiler.36424714_0"
        /*0030*/ 	.string	"-arch sm_90 -m 64 "



//--------------------- .note.nv.cuinfo           --------------------------
	.section	.note.nv.cuinfo,"",@"SHT_NOTE"
	.sectionflags	@"SHF_NOTE_NV_CUINFO"
        /*0018*/ 	.short	0x0002
        /*001a*/ 	.short	0x005a
        /*001c*/ 	.short	0x0082
	.zero		2


//--------------------- .nv.info                  --------------------------
	.section	.nv.info,"",@"SHT_CUDA_INFO"
	.align	4


	//----- nvinfo : EIATTR_REGCOUNT
	.align		4
        /*0000*/ 	.byte	0x04, 0x2f
        /*0002*/ 	.short	(.L_29 - .L_28)
	.align		4
.L_28:
        /*0004*/ 	.word	index@(_Z16head_norm_kernelPK6__halfS1_S1_PS_ffiiib)
        /*0008*/ 	.word	0x0000001f


	//----- nvinfo : EIATTR_FRAME_SIZE
	.align		4
.L_29:
        /*000c*/ 	.byte	0x04, 0x11
        /*000e*/ 	.short	(.L_31 - .L_30)
	.align		4
.L_30:
        /*0010*/ 	.word	index@(_Z16head_norm_kernelPK6__halfS1_S1_PS_ffiiib)
        /*0014*/ 	.word	0x00000000


	//----- nvinfo : EIATTR_MIN_STACK_SIZE
	.align		4
.L_31:
        /*0018*/ 	.byte	0x04, 0x12
        /*001a*/ 	.short	(.L_33 - .L_32)
	.align		4
.L_32:
        /*001c*/ 	.word	index@(_Z16head_norm_kernelPK6__halfS1_S1_PS_ffiiib)
        /*0020*/ 	.word	0x00000000
.L_33:


//--------------------- .nv.compat                --------------------------
	.section	.nv.compat,"",@"SHT_CUDA_COMPAT_INFO"
	.align	4
        /*0000*/ 	.byte	0x02, 0x09, 0x00, 0x00, 0x02, 0x02, 0x01, 0x00, 0x02, 0x05, 0x05, 0x00, 0x03, 0x07, 0x01, 0x01
        /*0010*/ 	.byte	0x02, 0x03, 0x00, 0x00, 0x02, 0x06, 0x01, 0x00, 0x04, 0x0b, 0x08, 0x00, 0x00, 0x00, 0x00, 0x00
        /*0020*/ 	.byte	0x00, 0x00, 0x00, 0x00


//--------------------- .nv.info._Z16head_norm_kernelPK6__halfS1_S1_PS_ffiiib --------------------------
	.section	.nv.info._Z16head_norm_kernelPK6__halfS1_S1_PS_ffiiib,"",@"SHT_CUDA_INFO"
	.sectionflags	@""
	.align	4


	//----- nvinfo : EIATTR_CUDA_API_VERSION
	.align		4
        /*0000*/ 	.byte	0x04, 0x37
        /*0002*/ 	.short	(.L_35 - .L_34)
.L_34:
        /*0004*/ 	.word	0x00000082


	//----- nvinfo : EIATTR_KPARAM_INFO
	.align		4
.L_35:
        /*0008*/ 	.byte	0x04, 0x17
        /*000a*/ 	.short	(.L_37 - .L_36)
.L_36:
        /*000c*/ 	.word	0x00000000
        /*0010*/ 	.short	0x0009
        /*0012*/ 	.short	0x0034
        /*0014*/ 	.byte	0x00, 0xf0, 0x05, 0x00


	//----- nvinfo : EIATTR_KPARAM_INFO
	.align		4
.L_37:
        /*0018*/ 	.byte	0x04, 0x17
        /*001a*/ 	.short	(.L_39 - .L_38)
.L_38:
        /*001c*/ 	.word	0x00000000
        /*0020*/ 	.short	0x0008
        /*0022*/ 	.short	0x0030
        /*0024*/ 	.byte	0x00, 0xf0, 0x11, 0x00


	//----- nvinfo : EIATTR_KPARAM_INFO
	.align		4
.L_39:
        /*0028*/ 	.byte	0x04, 0x17
        /*002a*/ 	.short	(.L_41 - .L_40)
.L_40:
        /*002c*/ 	.word	0x00000000
        /*0030*/ 	.short	0x0007
        /*0032*/ 	.short	0x002c
        /*0034*/ 	.byte	0x00, 0xf0, 0x11, 0x00


	//----- nvinfo : EIATTR_KPARAM_INFO
	.align		4
.L_41:
        /*0038*/ 	.byte	0x04, 0x17
        /*003a*/ 	.short	(.L_43 - .L_42)
.L_42:
        /*003c*/ 	.word	0x00000000
        /*0040*/ 	.short	0x0006
        /*0042*/ 	.short	0x0028
        /*0044*/ 	.byte	0x00, 0xf0, 0x11, 0x00


	//----- nvinfo : EIATTR_KPARAM_INFO
	.align		4
.L_43:
        /*0048*/ 	.byte	0x04, 0x17
        /*004a*/ 	.short	(.L_45 - .L_44)
.L_44:
        /*004c*/ 	.word	0x00000000
        /*0050*/ 	.short	0x0005
        /*0052*/ 	.short	0x0024
        /*0054*/ 	.byte	0x00, 0xf0, 0x11, 0x00


	//----- nvinfo : EIATTR_KPARAM_INFO
	.align		4
.L_45:
        /*0058*/ 	.byte	0x04, 0x17
        /*005a*/ 	.short	(.L_47 - .L_46)
.L_46:
        /*005c*/ 	.word	0x00000000
        /*0060*/ 	.short	0x0004
        /*0062*/ 	.short	0x0020
        /*0064*/ 	.byte	0x00, 0xf0, 0x11, 0x00


	//----- nvinfo : EIATTR_KPARAM_INFO
	.align		4
.L_47:
        /*0068*/ 	.byte	0x04, 0x17
        /*006a*/ 	.short	(.L_49 - .L_48)
.L_48:
        /*006c*/ 	.word	0x00000000
        /*0070*/ 	.short	0x0003
        /*0072*/ 	.short	0x0018
        /*0074*/ 	.byte	0x00, 0xf0, 0x21, 0x00


	//----- nvinfo : EIATTR_KPARAM_INFO
	.align		4
.L_49:
        /*0078*/ 	.byte	0x04, 0x17
        /*007a*/ 	.short	(.L_51 - .L_50)
.L_50:
        /*007c*/ 	.word	0x00000000
        /*0080*/ 	.short	0x0002
        /*0082*/ 	.short	0x0010
        /*0084*/ 	.byte	0x00, 0xf0, 0x21, 0x00


	//----- nvinfo : EIATTR_KPARAM_INFO
	.align		4
.L_51:
        /*0088*/ 	.byte	0x04, 0x17
        /*008a*/ 	.short	(.L_53 - .L_52)
.L_52:
        /*008c*/ 	.word	0x00000000
        /*0090*/ 	.short	0x0001
        /*0092*/ 	.short	0x0008
        /*0094*/ 	.byte	0x00, 0xf0, 0x21, 0x00


	//----- nvinfo : EIATTR_KPARAM_INFO
	.align		4
.L_53:
        /*0098*/ 	.byte	0x04, 0x17
        /*009a*/ 	.short	(.L_55 - .L_54)
.L_54:
        /*009c*/ 	.word	0x00000000
        /*00a0*/ 	.short	0x0000
        /*00a2*/ 	.short	0x0000
        /*00a4*/ 	.byte	0x00, 0xf0, 0x21, 0x00


	//----- nvinfo : EIATTR_SPARSE_MMA_MASK
	.align		4
.L_55:
        /*00a8*/ 	.byte	0x03, 0x50
        /*00aa*/ 	.short	0x0000


	//----- nvinfo : EIATTR_MAXREG_COUNT
	.align		4
        /*00ac*/ 	.byte	0x03, 0x1b
        /*00ae*/ 	.short	0x00ff


	//----- nvinfo : EIATTR_NUM_BARRIERS
	.align		4
        /*00b0*/ 	.byte	0x02, 0x4c
        /*00b2*/ 	.byte	0x01
	.zero		1


	//----- nvinfo : EIATTR_MERCURY_ISA_VERSION
	.align		4
        /*00b4*/ 	.byte	0x03, 0x5f
        /*00b6*/ 	.short	0x0101


	//----- nvinfo : EIATTR_COOP_GROUP_MASK_REGIDS
	.align		4
        /*00b8*/ 	.byte	0x04, 0x29
        /*00ba*/ 	.short	(.L_57 - .L_56)


	//   ....[0]....
.L_56:
        /*00bc*/ 	.word	0xffffffff


	//   ....[1]....
        /*00c0*/ 	.word	0xffffffff


	//   ....[2]....
        /*00c4*/ 	.word	0xffffffff


	//----- nvinfo : EIATTR_COOP_GROUP_INSTR_OFFSETS
	.align		4
.L_57:
        /*00c8*/ 	.byte	0x04, 0x28
        /*00ca*/ 	.short	(.L_59 - .L_58)


	//   ....[0]....
.L_58:
        /*00cc*/ 	.word	0x000002f0


	//   ....[1]....
        /*00d0*/ 	.word	0x00000af0


	//   ....[2]....
        /*00d4*/ 	.word	0x000011b0


	//----- nvinfo : EIATTR_EXIT_INSTR_OFFSETS
	.align		4
.L_59:
        /*00d8*/ 	.byte	0x04, 0x1c
        /*00da*/ 	.short	(.L_61 - .L_60)


	//   ....[0]....
.L_60:
        /*00dc*/ 	.word	0x00000a60


	//   ....[1]....
        /*00e0*/ 	.word	0x00001900


	//----- nvinfo : EIATTR_CBANK_PARAM_SIZE
	.align		4
.L_61:
        /*00e4*/ 	.byte	0x03, 0x19
        /*00e6*/ 	.short	0x0035


	//----- nvinfo : EIATTR_PARAM_CBANK
	.align		4
        /*00e8*/ 	.byte	0x04, 0x0a
        /*00ea*/ 	.short	(.L_63 - .L_62)
	.align		4
.L_62:
        /*00ec*/ 	.word	index@(.nv.constant0._Z16head_norm_kernelPK6__halfS1_S1_PS_ffiiib)
        /*00f0*/ 	.short	0x0210
        /*00f2*/ 	.short	0x0035


	//----- nvinfo : EIATTR_SW_WAR
	.align		4
.L_63:
        /*00f4*/ 	.byte	0x04, 0x36
        /*00f6*/ 	.short	(.L_65 - .L_64)
.L_64:
        /*00f8*/ 	.word	0x00000008
.L_65:


//--------------------- .nv.callgraph             --------------------------
	.section	.nv.callgraph,"",@"SHT_CUDA_CALLGRAPH"
	.align	4
	.sectionentsize	8
	.align		4
        /*0000*/ 	.word	0x00000000
	.align		4
        /*0004*/ 	.word	0xffffffff
	.align		4
        /*0008*/ 	.word	0x00000000
	.align		4
        /*000c*/ 	.word	0xfffffffe
	.align		4
        /*0010*/ 	.word	0x00000000
	.align		4
        /*0014*/ 	.word	0xfffffffd
	.align		4
        /*0018*/ 	.word	0x00000000
	.align		4
        /*001c*/ 	.word	0xfffffffc


//--------------------- .nv.constant4             --------------------------
	.section	.nv.constant4,"a",@progbits
	.align	8
	.align		8
.nv.constant4:
        /*0000*/ 	.dword	_ZN43_INTERNAL_715a613b_12_head_norm_cu_bf0d74984cuda3std3__45__cpo5beginE
	.align		8
        /*0008*/ 	.dword	_ZN43_INTERNAL_715a613b_12_head_norm_cu_bf0d74984cuda3std3__45__cpo3endE
	.align		8
        /*0010*/ 	.dword	_ZN43_INTERNAL_715a613b_12_head_norm_cu_bf0d74984cuda3std3__45__cpo6cbeginE
	.align		8
        /*0018*/ 	.dword	_ZN43_INTERNAL_715a613b_12_head_norm_cu_bf0d74984cuda3std3__45__cpo4cendE
	.align		8
        /*0020*/ 	.dword	_ZN43_INTERNAL_715a613b_12_head_norm_cu_bf0d74984cuda3std3__45__cpo6rbeginE
	.align		8
        /*0028*/ 	.dword	_ZN43_INTERNAL_715a613b_12_head_norm_cu_bf0d74984cuda3std3__45__cpo4rendE
	.align		8
        /*0030*/ 	.dword	_ZN43_INTERNAL_715a613b_12_head_norm_cu_bf0d74984cuda3std3__45__cpo7crbeginE
	.align		8
        /*0038*/ 	.dword	_ZN43_INTERNAL_715a613b_12_head_norm_cu_bf0d74984cuda3std3__45__cpo5crendE
	.align		8
        /*0040*/ 	.dword	_ZN43_INTERNAL_715a613b_12_head_norm_cu_bf0d74984cuda3std3__445_GLOBAL__N__715a613b_12_head_norm_cu_bf0d74986ignoreE
	.align		8
        /*0048*/ 	.dword	_ZN43_INTERNAL_715a613b_12_head_norm_cu_bf0d74984cuda3std3__419piecewise_constructE
	.align		8
        /*0050*/ 	.dword	_ZN43_INTERNAL_715a613b_12_head_norm_cu_bf0d74984cuda3std3__48in_placeE
	.align		8
        /*0058*/ 	.dword	_ZN43_INTERNAL_715a613b_12_head_norm_cu_bf0d74984cuda3std3__420unreachable_sentinelE
	.align		8
        /*0060*/ 	.dword	_ZN43_INTERNAL_715a613b_12_head_norm_cu_bf0d74984cuda3std6ranges3__45__cpo4swapE
	.align		8
        /*0068*/ 	.dword	_ZN43_INTERNAL_715a613b_12_head_norm_cu_bf0d74984cuda3std6ranges3__45__cpo9iter_moveE
	.align		8
        /*0070*/ 	.dword	_ZN43_INTERNAL_715a613b_12_head_norm_cu_bf0d74984cuda3std6ranges3__45__cpo5beginE
	.align		8
        /*0078*/ 	.dword	_ZN43_INTERNAL_715a613b_12_head_norm_cu_bf0d74984cuda3std6ranges3__45__cpo3endE
	.align		8
        /*0080*/ 	.dword	_ZN43_INTERNAL_715a613b_12_head_norm_cu_bf0d74984cuda3std6ranges3__45__cpo6cbeginE
	.align		8
        /*0088*/ 	.dword	_ZN43_INTERNAL_715a613b_12_head_norm_cu_bf0d74984cuda3std6ranges3__45__cpo4cendE
	.align		8
        /*0090*/ 	.dword	_ZN43_INTERNAL_715a613b_12_head_norm_cu_bf0d74984cuda3std6ranges3__45__cpo7advanceE
	.align		8
        /*0098*/ 	.dword	_ZN43_INTERNAL_715a613b_12_head_norm_cu_bf0d74984cuda3std6ranges3__45__cpo9iter_swapE
	.align		8
        /*00a0*/ 	.dword	_ZN43_INTERNAL_715a613b_12_head_norm_cu_bf0d74984cuda3std6ranges3__45__cpo4nextE
	.align		8
        /*00a8*/ 	.dword	_ZN43_INTERNAL_715a613b_12_head_norm_cu_bf0d74984cuda3std6ranges3__45__cpo4prevE
	.align		8
        /*00b0*/ 	.dword	_ZN43_INTERNAL_715a613b_12_head_norm_cu_bf0d74984cuda3std6ranges3__45__cpo4dataE
	.align		8
        /*00b8*/ 	.dword	_ZN43_INTERNAL_715a613b_12_head_norm_cu_bf0d74984cuda3std6ranges3__45__cpo5cdataE
	.align		8
        /*00c0*/ 	.dword	_ZN43_INTERNAL_715a613b_12_head_norm_cu_bf0d74984cuda3std6ranges3__45__cpo4sizeE
	.align		8
        /*00c8*/ 	.dword	_ZN43_INTERNAL_715a613b_12_head_norm_cu_bf0d74984cuda3std6ranges3__45__cpo5ssizeE
	.align		8
        /*00d0*/ 	.dword	_ZN43_INTERNAL_715a613b_12_head_norm_cu_bf0d74984cuda3std6ranges3__45__cpo8distanceE
	.align		8
        /*00d8*/ 	.dword	_ZN43_INTERNAL_715a613b_12_head_norm_cu_bf0d74986thrust23THRUST_300001_SM_900_NS6system6detail10sequential3seqE


//--------------------- .text._Z16head_norm_kernelPK6__halfS1_S1_PS_ffiiib --------------------------
	.section	.text._Z16head_norm_kernelPK6__halfS1_S1_PS_ffiiib,"ax",@progbits
	.align	128
        .global         _Z16head_norm_kernelPK6__halfS1_S1_PS_ffiiib
        .type           _Z16head_norm_kernelPK6__halfS1_S1_PS_ffiiib,@function
        .size           _Z16head_norm_kernelPK6__halfS1_S1_PS_ffiiib,(.L_x_26 - _Z16head_norm_kernelPK6__halfS1_S1_PS_ffiiib)
        .other          _Z16head_norm_kernelPK6__halfS1_S1_PS_ffiiib,@"STO_CUDA_ENTRY STV_DEFAULT"
_Z16head_norm_kernelPK6__halfS1_S1_PS_ffiiib:
.text._Z16head_norm_kernelPK6__halfS1_S1_PS_ffiiib:
[----:B------:R-:W-:Y:S08]  /*0000*/  LDC R1, c[0x0][0x28] ;  /* 0x00000a00ff017b82 */ /* 0x000ff00000000800 */
[----:B------:R-:W0:Y:S01]  /*0010*/  S2UR UR4, SR_CTAID.Y ;  /* 0x00000000000479c3 */ /* 0x000e220000002600 */
[----:B------:R-:W1:Y:S01]  /*0020*/  S2R R0, SR_TID.X ;  /* 0x0000000000007919 */ /* 0x000e620000002100 */
[----:B------:R-:W-:Y:S01]  /*0030*/  ULDC UR5, c[0x0][0x23c] ;  /* 0x00008f0000057ab9 */ /* 0x000fe20000000800 */
[----:B------:R-:W-:-:S05]  /*0040*/  ULDC.64 UR8, c[0x0][0x208] ;  /* 0x0000820000087ab9 */ /* 0x000fca0000000a00 */
[----:B------:R-:W2:Y:S08]  /*0050*/  S2UR UR6, SR_CTAID.X ;  /* 0x00000000000679c3 */ /* 0x000eb00000002500 */
[----:B------:R-:W2:Y:S01]  /*0060*/  LDC R6, c[0x0][0x240] ;  /* 0x00009000ff067b82 */ /* 0x000ea20000000800 */
[----:B0-----:R-:W-:-:S07]  /*0070*/  UIMAD UR4, UR4, UR5, URZ ;  /* 0x00000005040472a4 */ /* 0x001fce000f8e023f */
[----:B------:R-:W0:Y:S01]  /*0080*/  LDC.64 R24, c[0x0][0x220] ;  /* 0x00008800ff187b82 */ /* 0x000e220000000a00 */
[C---:B--2---:R-:W-:Y:S01]  /*0090*/  IMAD R20, R6.reuse, UR6, RZ ;  /* 0x0000000606147c24 */ /* 0x044fe2000f8e02ff */
[----:B------:R-:W-:Y:S01]  /*00a0*/  ULDC.64 UR6, c[0x0][0x228] ;  /* 0x00008a0000067ab9 */ /* 0x000fe20000000a00 */
[----:B------:R-:W-:Y:S01]  /*00b0*/  IMAD R7, R6, UR4, RZ ;  /* 0x0000000406077c24 */ /* 0x000fe2000f8e02ff */
[----:B------:R-:W-:-:S04]  /*00c0*/  ULDC.64 UR4, c[0x0][0x210] ;  /* 0x0000840000047ab9 */ /* 0x000fc80000000a00 */
[----:B------:R-:W-:-:S04]  /*00d0*/  IADD3 R7, P0, R7, R20, RZ ;  /* 0x0000001407077210 */ /* 0x000fc80007f1e0ff */
[----:B------:R-:W-:Y:S02]  /*00e0*/  IADD3.X R2, RZ, RZ, RZ, P0, !PT ;  /* 0x000000ffff027210 */ /* 0x000fe400007fe4ff */
[C---:B------:R-:W-:Y:S02]  /*00f0*/  SHF.L.U32 R22, R7.reuse, 0x1, RZ ;  /* 0x0000000107167819 */ /* 0x040fe400000006ff */
[----:B------:R-:W-:Y:S02]  /*0100*/  SHF.L.U64.HI R7, R7, 0x1, R2 ;  /* 0x0000000107077819 */ /* 0x000fe40000010202 */
[----:B------:R-:W-:Y:S01]  /*0110*/  IADD3 R2, P0, R22, UR4, RZ ;  /* 0x0000000416027c10 */ /* 0x000fe2000ff1e0ff */
[----:B------:R-:W-:-:S03]  /*0120*/  ULDC.U8 UR4, c[0x0][0x244] ;  /* 0x0000910000047ab9 */ /* 0x000fc60000000000 */
[----:B------:R-:W-:-:S03]  /*0130*/  IADD3.X R3, R7, UR5, RZ, P0, !PT ;  /* 0x0000000507037c10 */ /* 0x000fc600087fe4ff */
[----:B-1----:R-:W-:-:S06]  /*0140*/  IMAD.WIDE R2, R0, 0x4, R2 ;  /* 0x0000000400027825 */ /* 0x002fcc00078e0202 */
[----:B------:R-:W2:Y:S01]  /*0150*/  LDG.E.CONSTANT R2, desc[UR8][R2.64] ;  /* 0x0000000802027981 */ /* 0x000ea2000c1e9900 */
[----:B------:R-:W-:Y:S01]  /*0160*/  UPRMT UR4, UR4, 0x8880, URZ ;  /* 0x0000888004047896 */ /* 0x000fe2000800003f */
[----:B------:R-:W-:Y:S01]  /*0170*/  IADD3 R22, P0, R22, UR6, RZ ;  /* 0x0000000616167c10 */ /* 0x000fe2000ff1e0ff */
[----:B0-----:R-:W-:Y:S01]  /*0180*/  IMAD.WIDE.U32 R24, R20, 0x2, R24 ;  /* 0x0000000214187825 */ /* 0x001fe200078e0018 */
[----:B------:R-:W-:Y:S02]  /*0190*/  IADD3 R4, R6, 0x3f, RZ ;  /* 0x0000003f06047810 */ /* 0x000fe40007ffe0ff */
[----:B------:R-:W-:Y:S02]  /*01a0*/  IADD3.X R23, R7, UR7, RZ, P0, !PT ;  /* 0x0000000707177c10 */ /* 0x000fe400087fe4ff */
[----:B------:R-:W-:Y:S01]  /*01b0*/  ISETP.NE.AND P0, PT, RZ, UR4, PT ;  /* 0x00000004ff007c0c */ /* 0x000fe2000bf05270 */
[----:B------:R-:W-:Y:S01]  /*01c0*/  IMAD.WIDE R24, R0, 0x4, R24 ;  /* 0x0000000400187825 */ /* 0x000fe200078e0218 */
[----:B------:R-:W-:-:S03]  /*01d0*/  SHF.R.S32.HI R5, RZ, 0x1f, R4 ;  /* 0x0000001fff057819 */ /* 0x000fc60000011404 */
[----:B------:R-:W-:Y:S01]  /*01e0*/  IMAD.WIDE R22, R0, 0x4, R22 ;  /* 0x0000000400167825 */ /* 0x000fe200078e0216 */
[----:B------:R-:W-:-:S04]  /*01f0*/  LEA.HI R5, R5, R4, RZ, 0x6 ;  /* 0x0000000405057211 */ /* 0x000fc800078f30ff */
[----:B------:R-:W-:Y:S01]  /*0200*/  SHF.R.S32.HI R28, RZ, 0x6, R5 ;  /* 0x00000006ff1c7819 */ /* 0x000fe20000011405 */
[--C-:B--2---:R-:W-:Y:S02]  /*0210*/  HADD2.F32 R3, -RZ, R2.reuse.H0_H0 ;  /* 0x20000002ff037230 */ /* 0x104fe40000004100 */
[----:B------:R-:W-:-:S03]  /*0220*/  HADD2.F32 R2, -RZ, R2.H1_H1 ;  /* 0x30000002ff027230 */ /* 0x000fc60000004100 */
[----:B------:R-:W-:Y:S02]  /*0230*/  FMNMX.FTZ R3, R3, 65504, PT ;  /* 0x477fe00003037809 */ /* 0x000fe40003810000 */
[----:B------:R-:W-:Y:S02]  /*0240*/  FMNMX.FTZ R2, R2, 65504, PT ;  /* 0x477fe00002027809 */ /* 0x000fe40003810000 */
[----:B------:R-:W-:Y:S02]  /*0250*/  FMNMX.FTZ R3, R3, -65504, !PT ;  /* 0xc77fe00003037809 */ /* 0x000fe40007810000 */
[----:B------:R-:W-:Y:S01]  /*0260*/  FMNMX.FTZ R2, R2, -65504, !PT ;  /* 0xc77fe00002027809 */ /* 0x000fe20007810000 */
[----:B------:R-:W-:Y:S06]  /*0270*/  @!P0 BRA `(.L_x_0) ;  /* 0x0000000400fc8947 */ /* 0x000fec0003800000 */
[----:B------:R-:W-:Y:S01]  /*0280*/  FFMA.FTZ R5, R3, R3, RZ ;  /* 0x0000000303057223 */ /* 0x000fe200000100ff */
[----:B------:R-:W-:-:S03]  /*0290*/  HFMA2.MMA R4, -RZ, RZ, 0, 1.9073486328125e-06 ;  /* 0x00000020ff047435 */ /* 0x000fc600000001ff */
[----:B------:R-:W-:-:S08]  /*02a0*/  FFMA.FTZ R5, R2, R2, R5 ;  /* 0x0000000202057223 */ /* 0x000fd00000010005 */
.L_x_1:
[C---:B------:R-:W-:Y:S02]  /*02b0*/  LEA.HI R7, R4.reuse, R4, RZ, 0x1 ;  /* 0x0000000404077211 */ /* 0x040fe400078f08ff */
[----:B------:R-:W-:Y:S02]  /*02c0*/  ISETP.GT.AND P0, PT, R4, 0x3, PT ;  /* 0x000000030400780c */ /* 0x000fe40003f04270 */
[----:B------:R-:W-:-:S04]  /*02d0*/  SHF.R.S32.HI R8, RZ, 0x1, R7 ;  /* 0x00000001ff087819 */ /* 0x000fc80000011407 */
[----:B------:R-:W-:Y:S01]  /*02e0*/  MOV R4, R8 ;  /* 0x0000000800047202 */ /* 0x000fe20000000f00 */
[----:B------:R-:W0:Y:S02]  /*02f0*/  SHFL.BFLY PT, R10, R5, R8, 0x1f ;  /* 0x0c001f08050a7589 */ /* 0x000e2400000e0000 */
[----:B0-----:R-:W-:-:S04]  /*0300*/  FADD.FTZ R5, R10, R5 ;  /* 0x000000050a057221 */ /* 0x001fc80000010000 */
[----:B------:R-:W-:Y:S05]  /*0310*/  @P0 BRA `(.L_x_1) ;  /* 0xfffffffc00e40947 */ /* 0x000fea000383ffff */
[----:B------:R-:W-:Y:S02]  /*0320*/  LOP3.LUT P0, RZ, R0, 0x1f, RZ, 0xc0, !PT ;  /* 0x0000001f00ff7812 */ /* 0x000fe4000780c0ff */
[----:B------:R-:W-:-:S11]  /*0330*/  MOV R19, RZ ;  /* 0x000000ff00137202 */ /* 0x000fd60000000f00 */
[----:B------:R-:W0:Y:S01]  /*0340*/  @!P0 S2R R8, SR_CgaCtaId ;  /* 0x0000000000088919 */ /* 0x000e220000008800 */
[----:B------:R-:W-:Y:S02]  /*0350*/  @!P0 MOV R7, 0x400 ;  /* 0x0000040000078802 */ /* 0x000fe40000000f00 */
[----:B------:R-:W-:-:S04]  /*0360*/  @!P0 SHF.R.U32.HI R4, RZ, 0x3, R0 ;  /* 0x00000003ff048819 */ /* 0x000fc80000011600 */
[----:B------:R-:W-:Y:S02]  /*0370*/  @!P0 LOP3.LUT R4, R4, 0x1ffffffc, RZ, 0xc0, !PT ;  /* 0x1ffffffc04048812 */ /* 0x000fe400078ec0ff */
[----:B0-----:R-:W-:-:S04]  /*0380*/  @!P0 LEA R7, R8, R7, 0x18 ;  /* 0x0000000708078211 */ /* 0x001fc800078ec0ff */
[----:B------:R-:W-:-:S05]  /*0390*/  @!P0 IADD3 R4, R4, R7, RZ ;  /* 0x0000000704048210 */ /* 0x000fca0007ffe0ff */
[----:B------:R0:W-:Y:S01]  /*03a0*/  @!P0 STS [R4], R5 ;  /* 0x0000000504008388 */ /* 0x0001e20000000800 */
[----:B------:R-:W-:Y:S01]  /*03b0*/  BAR.SYNC.DEFER_BLOCKING 0x0 ;  /* 0x0000000000007b1d */ /* 0x000fe20000010000 */
[----:B------:R-:W-:-:S13]  /*03c0*/  ISETP.GE.AND P0, PT, R6, 0x1, PT ;  /* 0x000000010600780c */ /* 0x000fda0003f06270 */
[----:B0-----:R-:W-:Y:S05]  /*03d0*/  @!P0 BRA `(.L_x_2) ;  /* 0x0000000400508947 */ /* 0x001fea0003800000 */
[----:B------:R-:W-:Y:S01]  /*03e0*/  VIMNMX R21, R28, 0x1, !PT ;  /* 0x000000011c157848 */ /* 0x000fe20007fe0100 */
[----:B------:R-:W-:Y:S01]  /*03f0*/  UMOV UR4, URZ ;  /* 0x0000003f00047c82 */ /* 0x000fe20008000000 */
[----:B------:R-:W-:Y:S02]  /*0400*/  HFMA2.MMA R19, -RZ, RZ, 0, 0 ;  /* 0x00000000ff137435 */ /* 0x000fe400000001ff */
[C---:B------:R-:W-:Y:S02]  /*0410*/  IADD3 R4, R21.reuse, -0x1, RZ ;  /* 0xffffffff15047810 */ /* 0x040fe40007ffe0ff */
[----:B------:R-:W-:Y:S02]  /*0420*/  LOP3.LUT R26, R21, 0x3, RZ, 0xc0, !PT ;  /* 0x00000003151a7812 */ /* 0x000fe400078ec0ff */
[----:B------:R-:W-:-:S13]  /*0430*/  ISETP.GE.U32.AND P0, PT, R4, 0x3, PT ;  /* 0x000000030400780c */ /* 0x000fda0003f06070 */
[----:B------:R-:W-:Y:S05]  /*0440*/  @!P0 BRA `(.L_x_3) ;  /* 0x0000000400048947 */ /* 0x000fea0003800000 */
[----:B------:R-:W0:Y:S01]  /*0450*/  S2UR UR4, SR_CgaCtaId ;  /* 0x00000000000479c3 */ /* 0x000e220000008800 */
[----:B------:R-:W-:Y:S01]  /*0460*/  IADD3 R21, R21, -R26, RZ ;  /* 0x8000001a15157210 */ /* 0x000fe20007ffe0ff */
[----:B------:R-:W-:Y:S01]  /*0470*/  UMOV UR5, 0x400 ;  /* 0x0000040000057882 */ /* 0x000fe20000000000 */
[----:B------:R-:W-:Y:S02]  /*0480*/  MOV R19, RZ ;  /* 0x000000ff00137202 */ /* 0x000fe40000000f00 */
[----:B------:R-:W-:Y:S01]  /*0490*/  ISETP.GT.AND P0, PT, R21, RZ, PT ;  /* 0x000000ff1500720c */ /* 0x000fe20003f04270 */
[----:B0-----:R-:W-:-:S03]  /*04a0*/  ULEA UR5, UR4, UR5, 0x18 ;  /* 0x0000000504057291 */ /* 0x001fc6000f8ec03f */
[----:B------:R-:W-:-:S09]  /*04b0*/  UMOV UR4, URZ ;  /* 0x0000003f00047c82 */ /* 0x000fd20008000000 */
[----:B------:R-:W-:Y:S05]  /*04c0*/  @!P0 BRA `(.L_x_4) ;  /* 0x0000000000bc8947 */ /* 0x000fea0003800000 */
[----:B------:R-:W-:Y:S02]  /*04d0*/  ISETP.GT.AND P1, PT, R21, 0xc, PT ;  /* 0x0000000c1500780c */ /* 0x000fe40003f24270 */
[----:B------:R-:W-:-:S11]  /*04e0*/  PLOP3.LUT P0, PT, PT, PT, PT, 0x80, 0x0 ;  /* 0x000000000000781c */ /* 0x000fd60003f0f070 */
[----:B------:R-:W-:Y:S05]  /*04f0*/  @!P1 BRA `(.L_x_5) ;  /* 0x0000000000689947 */ /* 0x000fea0003800000 */
[----:B------:R-:W-:-:S13]  /*0500*/  PLOP3.LUT P0, PT, PT, PT, PT, 0x8, 0x0 ;  /* 0x000000000000781c */ /* 0x000fda0003f0e170 */
.L_x_6:
[----:B------:R-:W0:Y:S01]  /*0510*/  LDS.128 R4, [UR5] ;  /* 0x00000005ff047984 */ /* 0x000e220008000c00 */
[----:B------:R-:W-:Y:S01]  /*0520*/  IADD3 R21, R21, -0x10, RZ ;  /* 0xfffffff015157810 */ /* 0x000fe20007ffe0ff */
[----:B------:R-:W-:Y:S02]  /*0530*/  UIADD3 UR4, UR4, 0x10, URZ ;  /* 0x0000001004047890 */ /* 0x000fe4000fffe03f */
[----:B------:R-:W1:Y:S01]  /*0540*/  LDS.128 R8, [UR5+0x10] ;  /* 0x00001005ff087984 */ /* 0x000e620008000c00 */
[----:B------:R-:W-:-:S03]  /*0550*/  ISETP.GT.AND P1, PT, R21, 0xc, PT ;  /* 0x0000000c1500780c */ /* 0x000fc60003f24270 */
[----:B------:R-:W2:Y:S01]  /*0560*/  LDS.128 R12, [UR5+0x20] ;  /* 0x00002005ff0c7984 */ /* 0x000ea20008000c00 */
[----:B0-----:R-:W-:-:S03]  /*0570*/  FADD.FTZ R4, R4, R19 ;  /* 0x0000001304047221 */ /* 0x001fc60000010000 */
[----:B------:R-:W0:Y:S01]  /*0580*/  LDS.128 R16, [UR5+0x30] ;  /* 0x00003005ff107984 */ /* 0x000e220008000c00 */
[----:B------:R-:W-:Y:S01]  /*0590*/  UIADD3 UR5, UR5, 0x40, URZ ;  /* 0x0000004005057890 */ /* 0x000fe2000fffe03f */
[----:B------:R-:W-:-:S04]  /*05a0*/  FADD.FTZ R5, R4, R5 ;  /* 0x0000000504057221 */ /* 0x000fc80000010000 */
[----:B------:R-:W-:-:S04]  /*05b0*/  FADD.FTZ R6, R5, R6 ;  /* 0x0000000605067221 */ /* 0x000fc80000010000 */
[----:B------:R-:W-:-:S04]  /*05c0*/  FADD.FTZ R7, R6, R7 ;  /* 0x0000000706077221 */ /* 0x000fc80000010000 */
[----:B-1----:R-:W-:-:S04]  /*05d0*/  FADD.FTZ R8, R7, R8 ;  /* 0x0000000807087221 */ /* 0x002fc80000010000 */
[----:B------:R-:W-:-:S04]  /*05e0*/  FADD.FTZ R9, R8, R9 ;  /* 0x0000000908097221 */ /* 0x000fc80000010000 */
[----:B------:R-:W-:-:S04]  /*05f0*/  FADD.FTZ R10, R9, R10 ;  /* 0x0000000a090a7221 */ /* 0x000fc80000010000 */
[----:B------:R-:W-:-:S04]  /*0600*/  FADD.FTZ R11, R10, R11 ;  /* 0x0000000b0a0b7221 */ /* 0x000fc80000010000 */
[----:B--2---:R-:W-:-:S04]  /*0610*/  FADD.FTZ R12, R11, R12 ;  /* 0x0000000c0b0c7221 */ /* 0x004fc80000010000 */
[----:B------:R-:W-:-:S04]  /*0620*/  FADD.FTZ R13, R12, R13 ;  /* 0x0000000d0c0d7221 */ /* 0x000fc80000010000 */
[----:B------:R-:W-:-:S04]  /*0630*/  FADD.FTZ R14, R13, R14 ;  /* 0x0000000e0d0e7221 */ /* 0x000fc80000010000 */
[----:B------:R-:W-:-:S04]  /*0640*/  FADD.FTZ R15, R14, R15 ;  /* 0x0000000f0e0f7221 */ /* 0x000fc80000010000 */
[----:B0-----:R-:W-:-:S04]  /*0650*/  FADD.FTZ R16, R15, R16 ;  /* 0x000000100f107221 */ /* 0x001fc80000010000 */
[----:B------:R-:W-:-:S04]  /*0660*/  FADD.FTZ R17, R16, R17 ;  /* 0x0000001110117221 */ /* 0x000fc80000010000 */
[----:B------:R-:W-:-:S04]  /*0670*/  FADD.FTZ R18, R17, R18 ;  /* 0x0000001211127221 */ /* 0x000fc80000010000 */
[----:B------:R-:W-:Y:S01]  /*0680*/  FADD.FTZ R19, R18, R19 ;  /* 0x0000001312137221 */ /* 0x000fe20000010000 */
[----:B------:R-:W-:Y:S06]  /*0690*/  @P1 BRA `(.L_x_6) ;  /* 0xfffffffc009c1947 */ /* 0x000fec000383ffff */
.L_x_5:
[----:B------:R-:W-:-:S13]  /*06a0*/  ISETP.GT.AND P1, PT, R21, 0x4, PT ;  /* 0x000000041500780c */ /* 0x000fda0003f24270 */
[----:B------:R-:W-:Y:S05]  /*06b0*/  @!P1 BRA `(.L_x_7) ;  /* 0x0000000000389947 */ /* 0x000fea0003800000 */
[----:B------:R-:W0:Y:S01]  /*06c0*/  LDS.128 R4, [UR5] ;  /* 0x00000005ff047984 */ /* 0x000e220008000c00 */
[----:B------:R-:W-:Y:S01]  /*06d0*/  PLOP3.LUT P0, PT, PT, PT, PT, 0x8, 0x0 ;  /* 0x000000000000781c */ /* 0x000fe20003f0e170 */
[----:B------:R-:W-:Y:S01]  /*06e0*/  UIADD3 UR4, UR4, 0x8, URZ ;  /* 0x0000000804047890 */ /* 0x000fe2000fffe03f */
[----:B------:R-:W-:Y:S01]  /*06f0*/  IADD3 R21, R21, -0x8, RZ ;  /* 0xfffffff815157810 */ /* 0x000fe20007ffe0ff */
[----:B------:R-:W1:Y:S01]  /*0700*/  LDS.128 R8, [UR5+0x10] ;  /* 0x00001005ff087984 */ /* 0x000e620008000c00 */
[----:B------:R-:W-:Y:S01]  /*0710*/  UIADD3 UR5, UR5, 0x20, URZ ;  /* 0x0000002005057890 */ /* 0x000fe2000fffe03f */
[----:B0-----:R-:W-:-:S04]  /*0720*/  FADD.FTZ R4, R19, R4 ;  /* 0x0000000413047221 */ /* 0x001fc80000010000 */
[----:B------:R-:W-:-:S04]  /*0730*/  FADD.FTZ R5, R4, R5 ;  /* 0x0000000504057221 */ /* 0x000fc80000010000 */
[----:B------:R-:W-:-:S04]  /*0740*/  FADD.FTZ R6, R5, R6 ;  /* 0x0000000605067221 */ /* 0x000fc80000010000 */
[----:B------:R-:W-:-:S04]  /*0750*/  FADD.FTZ R7, R6, R7 ;  /* 0x0000000706077221 */ /* 0x000fc80000010000 */
[----:B-1----:R-:W-:-:S04]  /*0760*/  FADD.FTZ R8, R7, R8 ;  /* 0x0000000807087221 */ /* 0x002fc80000010000 */
[----:B------:R-:W-:-:S04]  /*0770*/  FADD.FTZ R9, R8, R9 ;  /* 0x0000000908097221 */ /* 0x000fc80000010000 */
[----:B------:R-:W-:-:S04]  /*0780*/  FADD.FTZ R10, R9, R10 ;  /* 0x0000000a090a7221 */ /* 0x000fc80000010000 */
[----:B------:R-:W-:-:S07]  /*0790*/  FADD.FTZ R19, R10, R11 ;  /* 0x0000000b0a137221 */ /* 0x000fce0000010000 */
.L_x_7:
[----:B------:R-:W-:-:S13]  /*07a0*/  ISETP.NE.OR P0, PT, R21, RZ, P0 ;  /* 0x000000ff1500720c */ /* 0x000fda0000705670 */
[----:B------:R-:W-:Y:S05]  /*07b0*/  @!P0 BRA `(.L_x_3) ;  /* 0x0000000000288947 */ /* 0x000fea0003800000 */
.L_x_4:
[----:B------:R-:W0:Y:S01]  /*07c0*/  LDS.128 R4, [UR5] ;  /* 0x00000005ff047984 */ /* 0x000e220008000c00 */
[----:B------:R-:W-:Y:S01]  /*07d0*/  IADD3 R21, R21, -0x4, RZ ;  /* 0xfffffffc15157810 */ /* 0x000fe20007ffe0ff */
[----:B------:R-:W-:Y:S02]  /*07e0*/  UIADD3 UR4, UR4, 0x4, URZ ;  /* 0x0000000404047890 */ /* 0x000fe4000fffe03f */
[----:B------:R-:W-:Y:S01]  /*07f0*/  UIADD3 UR5, UR5, 0x10, URZ ;  /* 0x0000001005057890 */ /* 0x000fe2000fffe03f */
[----:B------:R-:W-:Y:S01]  /*0800*/  ISETP.NE.AND P0, PT, R21, RZ, PT ;  /* 0x000000ff1500720c */ /* 0x000fe20003f05270 */
[----:B0-----:R-:W-:-:S04]  /*0810*/  FADD.FTZ R4, R4, R19 ;  /* 0x0000001304047221 */ /* 0x001fc80000010000 */
[----:B------:R-:W-:-:S04]  /*0820*/  FADD.FTZ R5, R4, R5 ;  /* 0x0000000504057221 */ /* 0x000fc80000010000 */
[----:B------:R-:W-:-:S04]  /*0830*/  FADD.FTZ R6, R5, R6 ;  /* 0x0000000605067221 */ /* 0x000fc80000010000 */
[----:B------:R-:W-:Y:S01]  /*0840*/  FADD.FTZ R19, R6, R7 ;  /* 0x0000000706137221 */ /* 0x000fe20000010000 */
[----:B------:R-:W-:Y:S06]  /*0850*/  @P0 BRA `(.L_x_4) ;  /* 0xfffffffc00d80947 */ /* 0x000fec000383ffff */
.L_x_3:
[----:B------:R-:W-:-:S13]  /*0860*/  ISETP.NE.AND P0, PT, R26, RZ, PT ;  /* 0x000000ff1a00720c */ /* 0x000fda0003f05270 */
[----:B------:R-:W-:Y:S05]  /*0870*/  @!P0 BRA `(.L_x_2) ;  /* 0x0000000000288947 */ /* 0x000fea0003800000 */
[----:B------:R-:W0:Y:S01]  /*0880*/  S2UR UR6, SR_CgaCtaId ;  /* 0x00000000000679c3 */ /* 0x000e220000008800 */
[----:B------:R-:W-:Y:S02]  /*0890*/  UMOV UR5, 0x400 ;  /* 0x0000040000057882 */ /* 0x000fe40000000000 */
[----:B0-----:R-:W-:-:S04]  /*08a0*/  ULEA UR5, UR6, UR5, 0x18 ;  /* 0x0000000506057291 */ /* 0x001fc8000f8ec03f */
[----:B------:R-:W-:-:S12]  /*08b0*/  ULEA UR4, UR4, UR5, 0x2 ;  /* 0x0000000504047291 */ /* 0x000fd8000f8e103f */
.L_x_8:
[----:B------:R-:W0:Y:S01]  /*08c0*/  LDS R4, [UR4] ;  /* 0x00000004ff047984 */ /* 0x000e220008000800 */
[----:B------:R-:W-:Y:S01]  /*08d0*/  IADD3 R26, R26, -0x1, RZ ;  /* 0xffffffff1a1a7810 */ /* 0x000fe20007ffe0ff */
[----:B------:R-:W-:-:S03]  /*08e0*/  UIADD3 UR4, UR4, 0x4, URZ ;  /* 0x0000000404047890 */ /* 0x000fc6000fffe03f */
[----:B------:R-:W-:Y:S01]  /*08f0*/  ISETP.NE.AND P0, PT, R26, RZ, PT ;  /* 0x000000ff1a00720c */ /* 0x000fe20003f05270 */
[----:B0-----:R-:W-:-:S12]  /*0900*/  FADD.FTZ R19, R4, R19 ;  /* 0x0000001304137221 */ /* 0x001fd80000010000 */
[----:B------:R-:W-:Y:S05]  /*0910*/  @P0 BRA `(.L_x_8) ;  /* 0xfffffffc00e80947 */ /* 0x000fea000383ffff */
.L_x_2:
[----:B------:R-:W0:Y:S01]  /*0920*/  LDC.64 R4, c[0x0][0x218] ;  /* 0x00008600ff047b82 */ /* 0x000e220000000a00 */
[----:B------:R-:W-:Y:S02]  /*0930*/  ULDC.64 UR4, c[0x0][0x220] ;  /* 0x0000880000047ab9 */ /* 0x000fe40000000a00 */
[----:B------:R-:W-:Y:S01]  /*0940*/  ISETP.NE.U32.AND P0, PT, RZ, UR4, PT ;  /* 0x00000004ff007c0c */ /* 0x000fe2000bf05070 */
[----:B0-----:R-:W-:-:S03]  /*0950*/  IMAD.WIDE.U32 R20, R20, 0x2, R4 ;  /* 0x0000000214147825 */ /* 0x001fc600078e0004 */
[----:B------:R-:W-:Y:S01]  /*0960*/  ISETP.NE.AND.EX P0, PT, RZ, UR5, PT, P0 ;  /* 0x00000005ff007c0c */ /* 0x000fe2000bf05300 */
[----:B------:R-:W0:Y:S01]  /*0970*/  LDC.64 R4, c[0x0][0x230] ;  /* 0x00008c00ff047b82 */ /* 0x000e220000000a00 */
[----:B------:R-:W-:-:S06]  /*0980*/  IMAD.WIDE R20, R0, 0x4, R20 ;  /* 0x0000000400147825 */ /* 0x000fcc00078e0214 */
[----:B------:R-:W2:Y:S05]  /*0990*/  LDG.E.CONSTANT R20, desc[UR8][R20.64] ;  /* 0x0000000814147981 */ /* 0x000eaa000c1e9900 */
[----:B------:R-:W3:Y:S01]  /*09a0*/  @P0 LDG.E.CONSTANT R24, desc[UR8][R24.64] ;  /* 0x0000000818180981 */ /* 0x000ee2000c1e9900 */
[----:B0-----:R-:W-:-:S06]  /*09b0*/  FFMA.FTZ R19, R19, R5, R4 ;  /* 0x0000000513137223 */ /* 0x001fcc0000010004 */
[----:B------:R-:W0:Y:S01]  /*09c0*/  MUFU.RSQ R19, R19 ;  /* 0x0000001300137308 */ /* 0x000e220000001400 */
[--C-:B--2---:R-:W-:Y:S02]  /*09d0*/  HADD2.F32 R0, -RZ, R20.reuse.H0_H0 ;  /* 0x20000014ff007230 */ /* 0x104fe40000004100 */
[----:B------:R-:W-:-:S03]  /*09e0*/  HADD2.F32 R5, -RZ, R20.H1_H1 ;  /* 0x30000014ff057230 */ /* 0x000fc60000004100 */
[----:B------:R-:W-:Y:S02]  /*09f0*/  FMUL.FTZ R0, R3, R0 ;  /* 0x0000000003007220 */ /* 0x000fe40000410000 */
[----:B------:R-:W-:Y:S02]  /*0a00*/  FMUL.FTZ R2, R2, R5 ;  /* 0x0000000502027220 */ /* 0x000fe40000410000 */
[C---:B0-----:R-:W-:Y:S02]  /*0a10*/  FMUL.FTZ R0, R19.reuse, R0 ;  /* 0x0000000013007220 */ /* 0x041fe40000410000 */
[----:B------:R-:W-:-:S05]  /*0a20*/  FMUL.FTZ R3, R19, R2 ;  /* 0x0000000213037220 */ /* 0x000fca0000410000 */
[----:B------:R-:W-:-:S06]  /*0a30*/  F2FP.F16.F32.PACK_AB R3, R3, R0 ;  /* 0x000000000303723e */ /* 0x000fcc00000000ff */
[----:B---3--:R-:W-:-:S07]  /*0a40*/  @P0 HFMA2.MMA R3, R3, 1, 1, R24 ;  /* 0x3c003c0003030835 */ /* 0x008fce0000000018 */
[----:B------:R-:W-:Y:S01]  /*0a50*/  STG.E desc[UR8][R22.64], R3 ;  /* 0x0000000316007986 */ /* 0x000fe2000c101908 */
[----:B------:R-:W-:Y:S05]  /*0a60*/  EXIT ;  /* 0x000000000000794d */ /* 0x000fea0003800000 */
.L_x_0:
[----:B------:R-:W-:Y:S01]  /*0a70*/  FADD.FTZ R5, RZ, R3 ;  /* 0x00000003ff057221 */ /* 0x000fe20000010000 */
[----:B------:R-:W-:Y:S01]  /*0a80*/  HFMA2.MMA R4, -RZ, RZ, 0, 1.9073486328125e-06 ;  /* 0x00000020ff047435 */ /* 0x000fe200000001ff */
[----:B------:R-:W-:Y:S02]  /*0a90*/  MOV R27, 0x20 ;  /* 0x00000020001b7802 */ /* 0x000fe40000000f00 */
[----:B------:R-:W-:-:S08]  /*0aa0*/  FADD.FTZ R5, R2, R5 ;  /* 0x0000000502057221 */ /* 0x000fd00000010000 */
.L_x_9:
        /* <DEDUP_REMOVED lines=8> */
[----:B------:R-:W-:Y:S02]  /*0b30*/  ISETP.GE.AND P2, PT, R6, 0x1, PT ;  /* 0x000000010600780c */ /* 0x000fe40003f46270 */
[----:B------:R-:W-:-:S09]  /*0b40*/  MOV R19, RZ ;  /* 0x000000ff00137202 */ /* 0x000fd20000000f00 */
[----:B------:R-:W0:Y:S01]  /*0b50*/  @!P1 S2R R8, SR_CgaCtaId ;  /* 0x0000000000089919 */ /* 0x000e220000008800 */
[----:B------:R-:W-:Y:S02]  /*0b60*/  @!P1 MOV R7, 0x400 ;  /* 0x0000040000079802 */ /* 0x000fe40000000f00 */
[----:B------:R-:W-:-:S04]  /*0b70*/  @!P1 SHF.R.U32.HI R4, RZ, 0x3, R0 ;  /* 0x00000003ff049819 */ /* 0x000fc80000011600 */
[----:B------:R-:W-:Y:S02]  /*0b80*/  @!P1 LOP3.LUT R4, R4, 0x1ffffffc, RZ, 0xc0, !PT ;  /* 0x1ffffffc04049812 */ /* 0x000fe400078ec0ff */
[----:B0-----:R-:W-:-:S04]  /*0b90*/  @!P1 LEA R7, R8, R7, 0x18 ;  /* 0x0000000708079211 */ /* 0x001fc800078ec0ff */
[----:B------:R-:W-:-:S05]  /*0ba0*/  @!P1 IADD3 R4, R4, R7, RZ ;  /* 0x0000000704049210 */ /* 0x000fca0007ffe0ff */
[----:B------:R0:W-:Y:S01]  /*0bb0*/  @!P1 STS [R4], R5 ;  /* 0x0000000504009388 */ /* 0x0001e20000000800 */
[----:B------:R-:W-:Y:S06]  /*0bc0*/  BAR.SYNC.DEFER_BLOCKING 0x0 ;  /* 0x0000000000007b1d */ /* 0x000fec0000010000 */
[----:B------:R-:W-:Y:S05]  /*0bd0*/  @!P2 BRA `(.L_x_10) ;  /* 0x000000040050a947 */ /* 0x000fea0003800000 */
[----:B------:R-:W-:Y:S01]  /*0be0*/  VIMNMX R21, R28, 0x1, !PT ;  /* 0x000000011c157848 */ /* 0x000fe20007fe0100 */
[----:B------:R-:W-:Y:S01]  /*0bf0*/  UMOV UR4, URZ ;  /* 0x0000003f00047c82 */ /* 0x000fe20008000000 */
[----:B------:R-:W-:Y:S02]  /*0c00*/  HFMA2.MMA R19, -RZ, RZ, 0, 0 ;  /* 0x00000000ff137435 */ /* 0x000fe400000001ff */
[----:B0-----:R-:W-:-:S04]  /*0c10*/  IADD3 R4, R21, -0x1, RZ ;  /* 0xffffffff15047810 */ /* 0x001fc80007ffe0ff */
[----:B------:R-:W-:-:S13]  /*0c20*/  ISETP.GE.U32.AND P0, PT, R4, 0x3, PT ;  /* 0x000000030400780c */ /* 0x000fda0003f06070 */
[----:B------:R-:W-:Y:S05]  /*0c30*/  @!P0 BRA `(.L_x_11) ;  /* 0x0000000400088947 */ /* 0x000fea0003800000 */
[----:B------:R-:W0:Y:S01]  /*0c40*/  S2UR UR4, SR_CgaCtaId ;  /* 0x00000000000479c3 */ /* 0x000e220000008800 */
[C---:B------:R-:W-:Y:S01]  /*0c50*/  LOP3.LUT R26, R21.reuse, 0x3, RZ, 0xc0, !PT ;  /* 0x00000003151a7812 */ /* 0x040fe200078ec0ff */
[----:B------:R-:W-:Y:S01]  /*0c60*/  UMOV UR5, 0x400 ;  /* 0x0000040000057882 */ /* 0x000fe20000000000 */
[----:B------:R-:W-:Y:S02]  /*0c70*/  MOV R19, RZ ;  /* 0x000000ff00137202 */ /* 0x000fe40000000f00 */
[----:B------:R-:W-:-:S04]  /*0c80*/  IADD3 R26, R21, -R26, RZ ;  /* 0x8000001a151a7210 */ /* 0x000fc80007ffe0ff */
        /* <DEDUP_REMOVED lines=8> */
.L_x_14:
        /* <DEDUP_REMOVED lines=25> */
.L_x_13:
        /* <DEDUP_REMOVED lines=16> */
.L_x_15:
[----:B------:R-:W-:-:S13]  /*0fa0*/  ISETP.NE.OR P0, PT, R26, RZ, P0 ;  /* 0x000000ff1a00720c */ /* 0x000fda0000705670 */
[----:B------:R-:W-:Y:S05]  /*0fb0*/  @!P0 BRA `(.L_x_11) ;  /* 0x0000000000288947 */ /* 0x000fea0003800000 */
.L_x_12:
        /* <DEDUP_REMOVED lines=10> */
.L_x_11:
[----:B------:R-:W-:-:S13]  /*1060*/  LOP3.LUT P0, R21, R21, 0x3, RZ, 0xc0, !PT ;  /* 0x0000000315157812 */ /* 0x000fda000780c0ff */
[----:B------:R-:W-:Y:S05]  /*1070*/  @!P0 BRA `(.L_x_10) ;  /* 0x0000000000288947 */ /* 0x000fea0003800000 */
[----:B------:R-:W0:Y:S01]  /*1080*/  S2UR UR6, SR_CgaCtaId ;  /* 0x00000000000679c3 */ /* 0x000e220000008800 */
[----:B------:R-:W-:Y:S02]  /*1090*/  UMOV UR5, 0x400 ;  /* 0x0000040000057882 */ /* 0x000fe40000000000 */
[----:B0-----:R-:W-:-:S04]  /*10a0*/  ULEA UR5, UR6, UR5, 0x18 ;  /* 0x0000000506057291 */ /* 0x001fc8000f8ec03f */
[----:B------:R-:W-:-:S12]  /*10b0*/  ULEA UR4, UR4, UR5, 0x2 ;  /* 0x0000000504047291 */ /* 0x000fd8000f8e103f */
.L_x_16:
[----:B------:R-:W0:Y:S01]  /*10c0*/  LDS R4, [UR4] ;  /* 0x00000004ff047984 */ /* 0x000e220008000800 */
[----:B------:R-:W-:Y:S01]  /*10d0*/  IADD3 R21, R21, -0x1, RZ ;  /* 0xffffffff15157810 */ /* 0x000fe20007ffe0ff */
[----:B------:R-:W-:-:S03]  /*10e0*/  UIADD3 UR4, UR4, 0x4, URZ ;  /* 0x0000000404047890 */ /* 0x000fc6000fffe03f */
[----:B------:R-:W-:Y:S01]  /*10f0*/  ISETP.NE.AND P0, PT, R21, RZ, PT ;  /* 0x000000ff1500720c */ /* 0x000fe20003f05270 */
[----:B0-----:R-:W-:-:S12]  /*1100*/  FADD.FTZ R19, R4, R19 ;  /* 0x0000001304137221 */ /* 0x001fd80000010000 */
[----:B------:R-:W-:Y:S05]  /*1110*/  @P0 BRA `(.L_x_16) ;  /* 0xfffffffc00e80947 */ /* 0x000fea000383ffff */
.L_x_10:
[----:B------:R-:W-:Y:S02]  /*1120*/  ULDC UR7, c[0x0][0x234] ;  /* 0x00008d0000077ab9 */ /* 0x000fe40000000800 */
[C---:B------:R-:W-:Y:S01]  /*1130*/  FFMA.FTZ R3, -R19.reuse, UR7, R3 ;  /* 0x0000000713037c23 */ /* 0x040fe20008010103 */
[----:B------:R-:W-:-:S03]  /*1140*/  FFMA.FTZ R2, -R19, UR7, R2 ;  /* 0x0000000713027c23 */ /* 0x000fc60008010102 */
[----:B0-----:R-:W-:-:S04]  /*1150*/  FFMA.FTZ R5, R3, R3, RZ ;  /* 0x0000000303057223 */ /* 0x001fc800000100ff */
[----:B------:R-:W-:-:S07]  /*1160*/  FFMA.FTZ R5, R2, R2, R5 ;  /* 0x0000000202057223 */ /* 0x000fce0000010005 */
.L_x_17:
[C---:B------:R-:W-:Y:S02]  /*1170*/  LEA.HI R4, R27.reuse, R27, RZ, 0x1 ;  /* 0x0000001b1b047211 */ /* 0x040fe400078f08ff */
[----:B------:R-:W-:Y:S02]  /*1180*/  ISETP.GT.AND P0, PT, R27, 0x3, PT ;  /* 0x000000031b00780c */ /* 0x000fe40003f04270 */
[----:B------:R-:W-:-:S04]  /*1190*/  SHF.R.S32.HI R4, RZ, 0x1, R4 ;  /* 0x00000001ff047819 */ /* 0x000fc80000011404 */
[----:B------:R-:W-:Y:S01]  /*11a0*/  MOV R27, R4 ;  /* 0x00000004001b7202 */ /* 0x000fe20000000f00 */
[----:B------:R-:W0:Y:S02]  /*11b0*/  SHFL.BFLY PT, R6, R5, R4, 0x1f ;  /* 0x0c001f0405067589 */ /* 0x000e2400000e0000 */
[----:B0-----:R-:W-:-:S04]  /*11c0*/  FADD.FTZ R5, R6, R5 ;  /* 0x0000000506057221 */ /* 0x001fc80000010000 */
[----:B------:R-:W-:Y:S05]  /*11d0*/  @P0 BRA `(.L_x_17) ;  /* 0xfffffffc00e40947 */ /* 0x000fea000383ffff */
[----:B------:R-:W0:Y:S01]  /*11e0*/  @!P1 S2R R7, SR_CgaCtaId ;  /* 0x0000000000079919 */ /* 0x000e220000008800 */
[----:B------:R-:W-:Y:S01]  /*11f0*/  @!P1 MOV R6, 0x400 ;  /* 0x0000040000069802 */ /* 0x000fe20000000f00 */
[----:B------:R-:W-:Y:S01]  /*1200*/  HFMA2.MMA R19, -RZ, RZ, 0, 0 ;  /* 0x00000000ff137435 */ /* 0x000fe200000001ff */
        /* <DEDUP_REMOVED lines=9> */
[----:B------:R-:W-:Y:S02]  /*12a0*/  MOV R19, RZ ;  /* 0x000000ff00137202 */ /* 0x000fe40000000f00 */
[C---:B0-----:R-:W-:Y:S02]  /*12b0*/  IADD3 R4, R21.reuse, -0x1, RZ ;  /* 0xffffffff15047810 */ /* 0x041fe40007ffe0ff */
        /* <DEDUP_REMOVED lines=15> */
.L_x_22:
        /* <DEDUP_REMOVED lines=25> */
.L_x_21:
        /* <DEDUP_REMOVED lines=16> */
.L_x_23:
[----:B------:R-:W-:-:S13]  /*1640*/  ISETP.NE.OR P0, PT, R21, RZ, P0 ;  /* 0x000000ff1500720c */ /* 0x000fda0000705670 */
[----:B------:R-:W-:Y:S05]  /*1650*/  @!P0 BRA `(.L_x_19) ;  /* 0x0000000000288947 */ /* 0x000fea0003800000 */
.L_x_20:
        /* <DEDUP_REMOVED lines=10> */
.L_x_19:
[----:B------:R-:W-:-:S13]  /*1700*/  ISETP.NE.AND P0, PT, R26, RZ, PT ;  /* 0x000000ff1a00720c */ /* 0x000fda0003f05270 */
[----:B------:R-:W-:Y:S05]  /*1710*/  @!P0 BRA `(.L_x_18) ;  /* 0x0000000000288947 */ /* 0x000fea0003800000 */
[----:B------:R-:W0:Y:S01]  /*1720*/  S2UR UR6, SR_CgaCtaId ;  /* 0x00000000000679c3 */ /* 0x000e220000008800 */
[----:B------:R-:W-:Y:S02]  /*1730*/  UMOV UR5, 0x400 ;  /* 0x0000040000057882 */ /* 0x000fe40000000000 */
[----:B0-----:R-:W-:-:S04]  /*1740*/  ULEA UR5, UR6, UR5, 0x18 ;  /* 0x0000000506057291 */ /* 0x001fc8000f8ec03f */
[----:B------:R-:W-:-:S12]  /*1750*/  ULEA UR4, UR4, UR5, 0x2 ;  /* 0x0000000504047291 */ /* 0x000fd8000f8e103f */
.L_x_24:
[----:B------:R-:W0:Y:S01]  /*1760*/  LDS R4, [UR4] ;  /* 0x00000004ff047984 */ /* 0x000e220008000800 */
[----:B------:R-:W-:Y:S01]  /*1770*/  IADD3 R26, R26, -0x1, RZ ;  /* 0xffffffff1a1a7810 */ /* 0x000fe20007ffe0ff */
[----:B------:R-:W-:-:S03]  /*1780*/  UIADD3 UR4, UR4, 0x4, URZ ;  /* 0x0000000404047890 */ /* 0x000fc6000fffe03f */
[----:B------:R-:W-:Y:S01]  /*1790*/  ISETP.NE.AND P0, PT, R26, RZ, PT ;  /* 0x000000ff1a00720c */ /* 0x000fe20003f05270 */
[----:B0-----:R-:W-:-:S12]  /*17a0*/  FADD.FTZ R19, R4, R19 ;  /* 0x0000001304137221 */ /* 0x001fd80000010000 */
[----:B------:R-:W-:Y:S05]  /*17b0*/  @P0 BRA `(.L_x_24) ;  /* 0xfffffffc00e80947 */ /* 0x000fea000383ffff */
.L_x_18:
[----:B0-----:R-:W0:Y:S01]  /*17c0*/  LDC.64 R4, c[0x0][0x218] ;  /* 0x00008600ff047b82 */ /* 0x001e220000000a00 */
[----:B------:R-:W-:Y:S02]  /*17d0*/  ULDC.64 UR4, c[0x0][0x220] ;  /* 0x0000880000047ab9 */ /* 0x000fe40000000a00 */
[----:B------:R-:W-:Y:S01]  /*17e0*/  ISETP.NE.U32.AND P0, PT, RZ, UR4, PT ;  /* 0x00000004ff007c0c */ /* 0x000fe2000bf05070 */
[----:B0-----:R-:W-:-:S04]  /*17f0*/  IMAD.WIDE.U32 R4, R20, 0x2, R4 ;  /* 0x0000000214047825 */ /* 0x001fc800078e0004 */
[----:B------:R-:W-:Y:S01]  /*1800*/  IMAD.WIDE R4, R0, 0x4, R4 ;  /* 0x0000000400047825 */ /* 0x000fe200078e0204 */
[----:B------:R-:W-:Y:S01]  /*1810*/  ISETP.NE.AND.EX P0, PT, RZ, UR5, PT, P0 ;  /* 0x00000005ff007c0c */ /* 0x000fe2000bf05300 */
[----:B------:R-:W0:Y:S04]  /*1820*/  LDC R0, c[0x0][0x230] ;  /* 0x00008c00ff007b82 */ /* 0x000e280000000800 */
[----:B------:R-:W2:Y:S08]  /*1830*/  LDG.E.CONSTANT R4, desc[UR8][R4.64] ;  /* 0x0000000804047981 */ /* 0x000eb0000c1e9900 */
[----:B------:R-:W3:Y:S01]  /*1840*/  @P0 LDG.E.CONSTANT R24, desc[UR8][R24.64] ;  /* 0x0000000818180981 */ /* 0x000ee2000c1e9900 */
[----:B0-----:R-:W-:-:S06]  /*1850*/  FFMA.FTZ R19, R19, UR7, R0 ;  /* 0x0000000713137c23 */ /* 0x001fcc0008010000 */
        /* <DEDUP_REMOVED lines=11> */
.L_x_25:
[----:B------:R-:W-:-:S00]  /*1910*/  BRA `(.L_x_25) ;  /* 0xfffffffc00fc7947 */ /* 0x000fc0000383ffff */
[----:B------:R-:W-:-:S00]  /*1920*/  NOP ;  /* 0x0000000000007918 */ /* 0x000fc00000000000 */
        /* <DEDUP_REMOVED lines=13> */
.L_x_26:


//--------------------- .nv.shared._Z16head_norm_kernelPK6__halfS1_S1_PS_ffiiib --------------------------
	.section	.nv.shared._Z16head_norm_kernelPK6__halfS1_S1_PS_ffiiib,"aw",@nobits
	.sectionflags	@""
	.align	4
.nv.shared._Z16head_norm_kernelPK6__halfS1_S1_PS_ffiiib:
	.zero		1056


//--------------------- .nv.shared.reserved.0     --------------------------
	.section	.nv.shared.reserved.0,"aw",@nobits
	.weak		__nv_reservedSMEM_offset_0_alias
	.size		__nv_reservedSMEM_offset_0_alias, 0, 0
	.other		__nv_reservedSMEM_offset_0_alias,@"STO_CUDA_RESERVED_SHARED STV_DEFAULT"
__nv_reservedSMEM_offset_0_alias:
	.zero		0


//--------------------- .nv.global                --------------------------
	.section	.nv.global,"aw",@nobits
.nv.global:
	.type		_ZN43_INTERNAL_715a613b_12_head_norm_cu_bf0d74984cuda3std3__48in_placeE,@object
	.size		_ZN43_INTERNAL_715a613b_12_head_norm_cu_bf0d74984cuda3std3__48in_placeE,(_ZN43_INTERNAL_715a613b_12_head_norm_cu_bf0d74984cuda3std6ranges3__45__cpo8distanceE - _ZN43_INTERNAL_715a613b_12_head_norm_cu_bf0d74984cuda3std3__48in_placeE)
_ZN43_INTERNAL_715a613b_12_head_norm_cu_bf0d74984cuda3std3__48in_placeE:
	.zero		1
	.type		_ZN43_INTERNAL_715a613b_12_head_norm_cu_bf0d74984cuda3std6ranges3__45__cpo8distanceE,@object
	.size		_ZN43_INTERNAL_715a613b_12_head_norm_cu_bf0d74984cuda3std6ranges3__45__cpo8distanceE,(_ZN43_INTERNAL_715a613b_12_head_norm_cu_bf0d74984cuda3std3__45__cpo6cbeginE - _ZN43_INTERNAL_715a613b_12_head_norm_cu_bf0d74984cuda3std6ranges3__45__cpo8distanceE)
_ZN43_INTERNAL_715a613b_12_head_norm_cu_bf0d74984cuda3std6ranges3__45__cpo8distanceE:
	.zero		1
	.type		_ZN43_INTERNAL_715a613b_12_head_norm_cu_bf0d74984cuda3std3__45__cpo6cbeginE,@object
	.size		_ZN43_INTERNAL_715a613b_12_head_norm_cu_bf0d74984cuda3std3__45__cpo6cbeginE,(_ZN43_INTERNAL_715a613b_12_head_norm_cu_bf0d74984cuda3std6ranges3__45__cpo7advanceE - _ZN43_INTERNAL_715a613b_12_head_norm_cu_bf0d74984cuda3std3__45__cpo6cbeginE)
_ZN43_INTERNAL_715a613b_12_head_norm_cu_bf0d74984cuda3std3__45__cpo6cbeginE:
	.zero		1
	.type		_ZN43_INTERNAL_715a613b_12_head_norm_cu_bf0d74984cuda3std6ranges3__45__cpo7advanceE,@object
	.size		_ZN43_INTERNAL_715a613b_12_head_norm_cu_bf0d74984cuda3std6ranges3__45__cpo7advanceE,(_ZN43_INTERNAL_715a613b_12_head_norm_cu_bf0d74984cuda3std3__45__cpo7crbeginE - _ZN43_INTERNAL_715a613b_12_head_norm_cu_bf0d74984cuda3std6ranges3__45__cpo7advanceE)
_ZN43_INTERNAL_715a613b_12_head_norm_cu_bf0d74984cuda3std6ranges3__45__cpo7advanceE:
	.zero		1
	.type		_ZN43_INTERNAL_715a613b_12_head_norm_cu_bf0d74984cuda3std3__45__cpo7crbeginE,@object
	.size		_ZN43_INTERNAL_715a613b_12_head_norm_cu_bf0d74984cuda3std3__45__cpo7crbeginE,(_ZN43_INTERNAL_715a613b_12_head_norm_cu_bf0d74984cuda3std6ranges3__45__cpo4dataE - _ZN43_INTERNAL_715a613b_12_head_norm_cu_bf0d74984cuda3std3__45__cpo7crbeginE)
_ZN43_INTERNAL_715a613b_12_head_norm_cu_bf0d74984cuda3std3__45__cpo7crbeginE:
	.zero		1
	.type		_ZN43_INTERNAL_715a613b_12_head_norm_cu_bf0d74984cuda3std6ranges3__45__cpo4dataE,@object
	.size		_ZN43_INTERNAL_715a613b_12_head_norm_cu_bf0d74984cuda3std6ranges3__45__cpo4dataE,(_ZN43_INTERNAL_715a613b_12_head_norm_cu_bf0d74984cuda3std6ranges3__45__cpo5beginE - _ZN43_INTERNAL_715a613b_12_head_norm_cu_bf0d74984cuda3std6ranges3__45__cpo4dataE)
_ZN43_INTERNAL_715a613b_12_head_norm_cu_bf0d74984cuda3std6ranges3__45__cpo4dataE:
	.zero		1
	.type		_ZN43_INTERNAL_715a613b_12_head_norm_cu_bf0d74984cuda3std6ranges3__45__cpo5beginE,@object
	.size		_ZN43_INTERNAL_715a613b_12_head_norm_cu_bf0d74984cuda3std6ranges3__45__cpo5beginE,(_ZN43_INTERNAL_715a613b_12_head_norm_cu_bf0d74984cuda3std3__445_GLOBAL__N__715a613b_12_head_norm_cu_bf0d74986ignoreE - _ZN43_INTERNAL_715a613b_12_head_norm_cu_bf0d74984cuda3std6ranges3__45__cpo5beginE)
_ZN43_INTERNAL_715a613b_12_head_norm_cu_bf0d74984cuda3std6ranges3__45__cpo5beginE:
	.zero		1
	.type		_ZN43_INTERNAL_715a613b_12_head_norm_cu_bf0d74984cuda3std3__445_GLOBAL__N__715a613b_12_head_norm_cu_bf0d74986ignoreE,@object
	.size		_ZN43_INTERNAL_715a613b_12_head_norm_cu_bf0d74984cuda3std3__445_GLOBAL__N__715a613b_12_head_norm_cu_bf0d74986ignoreE,(_ZN43_INTERNAL_715a613b_12_head_norm_cu_bf0d74984cuda3std6ranges3__45__cpo4sizeE - _ZN43_INTERNAL_715a613b_12_head_norm_cu_bf0d74984cuda3std3__445_GLOBAL__N__715a613b_12_head_norm_cu_bf0d74986ignoreE)
_ZN43_INTERNAL_715a613b_12_head_norm_cu_bf0d74984cuda3std3__445_GLOBAL__N__715a613b_12_head_norm_cu_bf0d74986ignoreE:
	.zero		1
	.type		_ZN43_INTERNAL_715a613b_12_head_norm_cu_bf0d74984cuda3std6ranges3__45__cpo4sizeE,@object
	.size		_ZN43_INTERNAL_715a613b_12_head_norm_cu_bf0d74984cuda3std6ranges3__45__cpo4sizeE,(_ZN43_INTERNAL_715a613b_12_head_norm_cu_bf0d74984cuda3std3__45__cpo5beginE - _ZN43_INTERNAL_715a613b_12_head_norm_cu_bf0d74984cuda3std6ranges3__45__cpo4sizeE)
_ZN43_INTERNAL_715a613b_12_head_norm_cu_bf0d74984cuda3std6ranges3__45__cpo4sizeE:
	.zero		1
	.type		_ZN43_INTERNAL_715a613b_12_head_norm_cu_bf0d74984cuda3std3__45__cpo5beginE,@object
	.size		_ZN43_INTERNAL_715a613b_12_head_norm_cu_bf0d74984cuda3std3__45__cpo5beginE,(_ZN43_INTERNAL_715a613b_12_head_norm_cu_bf0d74984cuda3std6ranges3__45__cpo6cbeginE - _ZN43_INTERNAL_715a613b_12_head_norm_cu_bf0d74984cuda3std3__45__cpo5beginE)
_ZN43_INTERNAL_715a613b_12_head_norm_cu_bf0d74984cuda3std3__45__cpo5beginE:
	.zero		1
	.type		_ZN43_INTERNAL_715a613b_12_head_norm_cu_bf0d74984cuda3std6ranges3__45__cpo6cbeginE,@object
	.size		_ZN43_INTERNAL_715a613b_12_head_norm_cu_bf0d74984cuda3std6ranges3__45__cpo6cbeginE,(_ZN43_INTERNAL_715a613b_12_head_norm_cu_bf0d74984cuda3std3__45__cpo6rbeginE - _ZN43_INTERNAL_715a613b_12_head_norm_cu_bf0d74984cuda3std6ranges3__45__cpo6cbeginE)
_ZN43_INTERNAL_715a613b_12_head_norm_cu_bf0d74984cuda3std6ranges3__45__cpo6cbeginE:
	.zero		1
	.type		_ZN43_INTERNAL_715a613b_12_head_norm_cu_bf0d74984cuda3std3__45__cpo6rbeginE,@object
	.size		_ZN43_INTERNAL_715a613b_12_head_norm_cu_bf0d74984cuda3std3__45__cpo6rbeginE,(_ZN43_INTERNAL_715a613b_12_head_norm_cu_bf0d74984cuda3std6ranges3__45__cpo4nextE - _ZN43_INTERNAL_715a613b_12_head_norm_cu_bf0d74984cuda3std3__45__cpo6rbeginE)
_ZN43_INTERNAL_715a613b_12_head_norm_cu_bf0d74984cuda3std3__45__cpo6rbeginE:
	.zero		1
	.type		_ZN43_INTERNAL_715a613b_12_head_norm_cu_bf0d74984cuda3std6ranges3__45__cpo4nextE,@object
	.size		_ZN43_INTERNAL_715a613b_12_head_norm_cu_bf0d74984cuda3std6ranges3__45__cpo4nextE,(_ZN43_INTERNAL_715a613b_12_head_norm_cu_bf0d74984cuda3std6ranges3__45__cpo4swapE - _ZN43_INTERNAL_715a613b_12_head_norm_cu_bf0d74984cuda3std6ranges3__45__cpo4nextE)
_ZN43_INTERNAL_715a613b_12_head_norm_cu_bf0d74984cuda3std6ranges3__45__cpo4nextE:
	.zero		1
	.type		_ZN43_INTERNAL_715a613b_12_head_norm_cu_bf0d74984cuda3std6ranges3__45__cpo4swapE,@object
	.size		_ZN43_INTERNAL_715a613b_12_head_norm_cu_bf0d74984cuda3std6ranges3__45__cpo4swapE,(_ZN43_INTERNAL_715a613b_12_head_norm_cu_bf0d74984cuda3std3__420unreachable_sentinelE - _ZN43_INTERNAL_715a613b_12_head_norm_cu_bf0d74984cuda3std6ranges3__45__cpo4swapE)
_ZN43_INTERNAL_715a613b_12_head_norm_cu_bf0d74984cuda3std6ranges3__45__cpo4swapE:
	.zero		1
	.type		_ZN43_INTERNAL_715a613b_12_head_norm_cu_bf0d74984cuda3std3__420unreachable_sentinelE,@object
	.size		_ZN43_INTERNAL_715a613b_12_head_norm_cu_bf0d74984cuda3std3__420unreachable_sentinelE,(_ZN43_INTERNAL_715a613b_12_head_norm_cu_bf0d74986thrust23THRUST_300001_SM_900_NS6system6detail10sequential3seqE - _ZN43_INTERNAL_715a613b_12_head_norm_cu_bf0d74984cuda3std3__420unreachable_sentinelE)
_ZN43_INTERNAL_715a613b_12_head_norm_cu_bf0d74984cuda3std3__420unreachable_sentinelE:
	.zero		1
	.type		_ZN43_INTERNAL_715a613b_12_head_norm_cu_bf0d74986thrust23THRUST_300001_SM_900_NS6system6detail10sequential3seqE,@object
	.size		_ZN43_INTERNAL_715a613b_12_head_norm_cu_bf0d74986thrust23THRUST_300001_SM_900_NS6system6detail10sequential3seqE,(_ZN43_INTERNAL_715a613b_12_head_norm_cu_bf0d74984cuda3std3__45__cpo4cendE - _ZN43_INTERNAL_715a613b_12_head_norm_cu_bf0d74986thrust23THRUST_300001_SM_900_NS6system6detail10sequential3seqE)
_ZN43_INTERNAL_715a613b_12_head_norm_cu_bf0d74986thrust23THRUST_300001_SM_900_NS6system6detail10sequential3seqE:
	.zero		1
	.type		_ZN43_INTERNAL_715a613b_12_head_norm_cu_bf0d74984cuda3std3__45__cpo4cendE,@object
	.size		_ZN43_INTERNAL_715a613b_12_head_norm_cu_bf0d74984cuda3std3__45__cpo4cendE,(_ZN43_INTERNAL_715a613b_12_head_norm_cu_bf0d74984cuda3std6ranges3__45__cpo9iter_swapE - _ZN43_INTERNAL_715a613b_12_head_norm_cu_bf0d74984cuda3std3__45__cpo4cendE)
_ZN43_INTERNAL_715a613b_12_head_norm_cu_bf0d74984cuda3std3__45__cpo4cendE:
	.zero		1
	.type		_ZN43_INTERNAL_715a613b_12_head_norm_cu_bf0d74984cuda3std6ranges3__45__cpo9iter_swapE,@object
	.size		_ZN43_INTERNAL_715a613b_12_head_norm_cu_bf0d74984cuda3std6ranges3__45__cpo9iter_swapE,(_ZN43_INTERNAL_715a613b_12_head_norm_cu_bf0d74984cuda3std3__45__cpo5crendE - _ZN43_INTERNAL_715a613b_12_head_norm_cu_bf0d74984cuda3std6ranges3__45__cpo9iter_swapE)
_ZN43_INTERNAL_715a613b_12_head_norm_cu_bf0d74984cuda3std6ranges3__45__cpo9iter_swapE:
	.zero		1
	.type		_ZN43_INTERNAL_715a613b_12_head_norm_cu_bf0d74984cuda3std3__45__cpo5crendE,@object
	.size		_ZN43_INTERNAL_715a613b_12_head_norm_cu_bf0d74984cuda3std3__45__cpo5crendE,(_ZN43_INTERNAL_715a613b_12_head_norm_cu_bf0d74984cuda3std6ranges3__45__cpo5cdataE - _ZN43_INTERNAL_715a613b_12_head_norm_cu_bf0d74984cuda3std3__45__cpo5crendE)
_ZN43_INTERNAL_715a613b_12_head_norm_cu_bf0d74984cuda3std3__45__cpo5crendE:
	.zero		1
	.type		_ZN43_INTERNAL_715a613b_12_head_norm_cu_bf0d74984cuda3std6ranges3__45__cpo5cdataE,@object
	.size		_ZN43_INTERNAL_715a613b_12_head_norm_cu_bf0d74984cuda3std6ranges3__45__cpo5cdataE,(_ZN43_INTERNAL_715a613b_12_head_norm_cu_bf0d74984cuda3std6ranges3__45__cpo3endE - _ZN43_INTERNAL_715a613b_12_head_norm_cu_bf0d74984cuda3std6ranges3__45__cpo5cdataE)
_ZN43_INTERNAL_715a613b_12_head_norm_cu_bf0d74984cuda3std6ranges3__45__cpo5cdataE:
	.zero		1
	.type		_ZN43_INTERNAL_715a613b_12_head_norm_cu_bf0d74984cuda3std6ranges3__45__cpo3endE,@object
	.size		_ZN43_INTERNAL_715a613b_12_head_norm_cu_bf0d74984cuda3std6ranges3__45__cpo3endE,(_ZN43_INTERNAL_715a613b_12_head_norm_cu_bf0d74984cuda3std3__419piecewise_constructE - _ZN43_INTERNAL_715a613b_12_head_norm_cu_bf0d74984cuda3std6ranges3__45__cpo3endE)
_ZN43_INTERNAL_715a613b_12_head_norm_cu_bf0d74984cuda3std6ranges3__45__cpo3endE:
	.zero		1
	.type		_ZN43_INTERNAL_715a613b_12_head_norm_cu_bf0d74984cuda3std3__419piecewise_constructE,@object
	.size		_ZN43_INTERNAL_715a613b_12_head_norm_cu_bf0d74984cuda3std3__419piecewise_constructE,(_ZN43_INTERNAL_715a613b_12_head_norm_cu_bf0d74984cuda3std6ranges3__45__cpo5ssizeE - _ZN43_INTERNAL_715a613b_12_head_norm_cu_bf0d74984cuda3std3__419piecewise_constructE)
_ZN43_INTERNAL_715a613b_12_head_norm_cu_bf0d74984cuda3std3__419piecewise_constructE:
	.zero		1
	.type		_ZN43_INTERNAL_715a613b_12_head_norm_cu_bf0d74984cuda3std6ranges3__45__cpo5ssizeE,@object
	.size		_ZN43_INTERNAL_715a613b_12_head_norm_cu_bf0d74984cuda3std6ranges3__45__cpo5ssizeE,(_ZN43_INTERNAL_715a613b_12_head_norm_cu_bf0d74984cuda3std3__45__cpo3endE - _ZN43_INTERNAL_715a613b_12_head_norm_cu_bf0d74984cuda3std6ranges3__45__cpo5ssizeE)
_ZN43_INTERNAL_715a613b_12_head_norm_cu_bf0d74984cuda3std6ranges3__45__cpo5ssizeE:
	.zero		1
	.type		_ZN43_INTERNAL_715a613b_12_head_norm_cu_bf0d74984cuda3std3__45__cpo3endE,@object
	.size		_ZN43_INTERNAL_715a613b_12_head_norm_cu_bf0d74984cuda3std3__45__cpo3endE,(_ZN43_INTERNAL_715a613b_12_head_norm_cu_bf0d74984cuda3std6ranges3__45__cpo4cendE - _ZN43_INTERNAL_715a613b_12_head_norm_cu_bf0d74984cuda3std3__45__cpo3endE)
_ZN43_INTERNAL_715a613b_12_head_norm_cu_bf0d74984cuda3std3__45__cpo3endE:
	.zero		1
	.type		_ZN43_INTERNAL_715a613b_12_head_norm_cu_bf0d74984cuda3std6ranges3__45__cpo4cendE,@object
	.size		_ZN43_INTERNAL_715a613b_12_head_norm_cu_bf0d74984cuda3std6ranges3__45__cpo4cendE,(_ZN43_INTERNAL_715a613b_12_head_norm_cu_bf0d74984cuda3std3__45__cpo4rendE - _ZN43_INTERNAL_715a613b_12_head_norm_cu_bf0d74984cuda3std6ranges3__45__cpo4cendE)
_ZN43_INTERNAL_715a613b_12_head_norm_cu_bf0d74984cuda3std6ranges3__45__cpo4cendE:
	.zero		1
	.type		_ZN43_INTERNAL_715a613b_12_head_norm_cu_bf0d74984cuda3std3__45__cpo4rendE,@object
	.size		_ZN43_INTERNAL_715a613b_12_head_norm_cu_bf0d74984cuda3std3__45__cpo4rendE,(_ZN43_INTERNAL_715a613b_12_head_norm_cu_bf0d74984cuda3std6ranges3__45__cpo4prevE - _ZN43_INTERNAL_715a613b_12_head_norm_cu_bf0d74984cuda3std3__45__cpo4rendE)
_ZN43_INTERNAL_715a613b_12_head_norm_cu_bf0d74984cuda3std3__45__cpo4rendE:
	.zero		1
	.type		_ZN43_INTERNAL_715a613b_12_head_norm_cu_bf0d74984cuda3std6ranges3__45__cpo4prevE,@object
	.size		_ZN43_INTERNAL_715a613b_12_head_norm_cu_bf0d74984cuda3std6ranges3__45__cpo4prevE,(_ZN43_INTERNAL_715a613b_12_head_norm_cu_bf0d74984cuda3std6ranges3__45__cpo9iter_moveE - _ZN43_INTERNAL_715a613b_12_head_norm_cu_bf0d74984cuda3std6ranges3__45__cpo4prevE)
_ZN43_INTERNAL_715a613b_12_head_norm_cu_bf0d74984cuda3std6ranges3__45__cpo4prevE:
	.zero		1
	.type		_ZN43_INTERNAL_715a613b_12_head_norm_cu_bf0d74984cuda3std6ranges3__45__cpo9iter_moveE,@object
	.size		_ZN43_INTERNAL_715a613b_12_head_norm_cu_bf0d74984cuda3std6ranges3__45__cpo9iter_moveE,(.L_13 - _ZN43_INTERNAL_715a613b_12_head_norm_cu_bf0d74984cuda3std6ranges3__45__cpo9iter_moveE)
_ZN43_INTERNAL_715a613b_12_head_norm_cu_bf0d74984cuda3std6ranges3__45__cpo9iter_moveE:
	.zero		1
.L_13:


//--------------------- .nv.constant0._Z16head_norm_kernelPK6__halfS1_S1_PS_ffiiib --------------------------
	.section	.nv.constant0._Z16head_norm_kernelPK6__halfS1_S1_PS_ffiiib,"a",@progbits
	.sectionflags	@""
	.align	4
.nv.constant0._Z16head_norm_kernelPK6__halfS1_S1_PS_ffiiib:
	.zero		581


//--------------------- SYMBOLS --------------------------

	.type		.nv.reservedSmem.offset0,@object
	.size		.nv.reservedSmem.offset0,0x4
